	.headerflags	@"EF_CUDA_TEXMODE_UNIFIED EF_CUDA_64BIT_ADDRESS EF_CUDA_ACCELERATORS EF_CUDA_SM90 EF_CUDA_VIRTUAL_SM(EF_CUDA_SM90)"
	.elftype	@"ET_EXEC"


//--------------------- .nv.info                  --------------------------
	.section	.nv.info,"",@"SHT_CUDA_INFO"
	.align	4


	//----- nvinfo : EIATTR_REGCOUNT
	.align		4
        /*0000*/ 	.byte	0x04, 0x2f
        /*0002*/ 	.short	(.L_3 - .L_2)
	.align		4
.L_2:
        /*0004*/ 	.word	index@(triton_poi_fused_cat_relu_threshold_backward_1)
        /*0008*/ 	.word	0x00000020


	//----- nvinfo : EIATTR_MIN_STACK_SIZE
	.align		4
.L_3:
        /*000c*/ 	.byte	0x04, 0x12
        /*000e*/ 	.short	(.L_5 - .L_4)
	.align		4
.L_4:
        /*0010*/ 	.word	index@(triton_poi_fused_cat_relu_threshold_backward_1)
        /*0014*/ 	.word	0x00000000


	//----- nvinfo : EIATTR_FRAME_SIZE
	.align		4
.L_5:
        /*0018*/ 	.byte	0x04, 0x11
        /*001a*/ 	.short	(.L_7 - .L_6)
	.align		4
.L_6:
        /*001c*/ 	.word	index@(triton_poi_fused_cat_relu_threshold_backward_1)
        /*0020*/ 	.word	0x00000000


	//----- nvinfo : EIATTR_MIN_STACK_SIZE
	.align		4
.L_7:
        /*0024*/ 	.byte	0x04, 0x12
        /*0026*/ 	.short	(.L_9 - .L_8)
	.align		4
.L_8:
        /*0028*/ 	.word	index@(triton_poi_fused_cat_relu_threshold_backward_1)
        /*002c*/ 	.word	0x00000000
.L_9:


//--------------------- .nv.info.triton_poi_fused_cat_relu_threshold_backward_1 --------------------------
	.section	.nv.info.triton_poi_fused_cat_relu_threshold_backward_1,"",@"SHT_CUDA_INFO"
	.sectionflags	@""
	.align	4


	//----- nvinfo : EIATTR_CUDA_API_VERSION
	.align		4
        /*0000*/ 	.byte	0x04, 0x37
        /*0002*/ 	.short	(.L_11 - .L_10)
.L_10:
        /*0004*/ 	.word	0x0000007c


	//----- nvinfo : EIATTR_KPARAM_INFO
	.align		4
.L_11:
        /*0008*/ 	.byte	0x04, 0x17
        /*000a*/ 	.short	(.L_13 - .L_12)
.L_12:
        /*000c*/ 	.word	0x00000000
        /*0010*/ 	.short	0x0011
        /*0012*/ 	.short	0x0088
        /*0014*/ 	.byte	0x00, 0xf0, 0x11, 0x00


	//----- nvinfo : EIATTR_KPARAM_INFO
	.align		4
.L_13:
        /*0018*/ 	.byte	0x04, 0x17
        /*001a*/ 	.short	(.L_15 - .L_14)
.L_14:
        /*001c*/ 	.word	0x00000000
        /*0020*/ 	.short	0x0010
        /*0022*/ 	.short	0x0080
        /*0024*/ 	.byte	0x00, 0xf4, 0x21, 0x00


	//----- nvinfo : EIATTR_KPARAM_INFO
	.align		4
.L_15:
        /*0028*/ 	.byte	0x04, 0x17
        /*002a*/ 	.short	(.L_17 - .L_16)
.L_16:
        /*002c*/ 	.word	0x00000000
        /*0030*/ 	.short	0x000f
        /*0032*/ 	.short	0x0078
        /*0034*/ 	.byte	0x00, 0xf4, 0x21, 0x00


	//----- nvinfo : EIATTR_KPARAM_INFO
	.align		4
.L_17:
        /*0038*/ 	.byte	0x04, 0x17
        /*003a*/ 	.short	(.L_19 - .L_18)
.L_18:
        /*003c*/ 	.word	0x00000000
        /*0040*/ 	.short	0x000e
        /*0042*/ 	.short	0x0070
        /*0044*/ 	.byte	0x00, 0xf4, 0x21, 0x00


	//----- nvinfo : EIATTR_KPARAM_INFO
	.align		4
.L_19:
        /*0048*/ 	.byte	0x04, 0x17
        /*004a*/ 	.short	(.L_21 - .L_20)
.L_20:
        /*004c*/ 	.word	0x00000000
        /*0050*/ 	.short	0x000d
        /*0052*/ 	.short	0x0068
        /*0054*/ 	.byte	0x00, 0xf4, 0x21, 0x00


	//----- nvinfo : EIATTR_KPARAM_INFO
	.align		4
.L_21:
        /*0058*/ 	.byte	0x04, 0x17
        /*005a*/ 	.short	(.L_23 - .L_22)
.L_22:
        /*005c*/ 	.word	0x00000000
        /*0060*/ 	.short	0x000c
        /*0062*/ 	.short	0x0060
        /*0064*/ 	.byte	0x00, 0xf4, 0x21, 0x00


	//----- nvinfo : EIATTR_KPARAM_INFO
	.align		4
.L_23:
        /*0068*/ 	.byte	0x04, 0x17
        /*006a*/ 	.short	(.L_25 - .L_24)
.L_24:
        /*006c*/ 	.word	0x00000000
        /*0070*/ 	.short	0x000b
        /*0072*/ 	.short	0x0058
        /*0074*/ 	.byte	0x00, 0xf4, 0x21, 0x00


	//----- nvinfo : EIATTR_KPARAM_INFO
	.align		4
.L_25:
        /*0078*/ 	.byte	0x04, 0x17
        /*007a*/ 	.short	(.L_27 - .L_26)
.L_26:
        /*007c*/ 	.word	0x00000000
        /*0080*/ 	.short	0x000a
        /*0082*/ 	.short	0x0050
        /*0084*/ 	.byte	0x00, 0xf4, 0x21, 0x00


	//----- nvinfo : EIATTR_KPARAM_INFO
	.align		4
.L_27:
        /*0088*/ 	.byte	0x04, 0x17
        /*008a*/ 	.short	(.L_29 - .L_28)
.L_28:
        /*008c*/ 	.word	0x00000000
        /*0090*/ 	.short	0x0009
        /*0092*/ 	.short	0x0048
        /*0094*/ 	.byte	0x00, 0xf4, 0x21, 0x00


	//----- nvinfo : EIATTR_KPARAM_INFO
	.align		4
.L_29:
        /*0098*/ 	.byte	0x04, 0x17
        /*009a*/ 	.short	(.L_31 - .L_30)
.L_30:
        /*009c*/ 	.word	0x00000000
        /*00a0*/ 	.short	0x0008
        /*00a2*/ 	.short	0x0040
        /*00a4*/ 	.byte	0x00, 0xf4, 0x21, 0x00


	//----- nvinfo : EIATTR_KPARAM_INFO
	.align		4
.L_31:
        /*00a8*/ 	.byte	0x04, 0x17
        /*00aa*/ 	.short	(.L_33 - .L_32)
.L_32:
        /*00ac*/ 	.word	0x00000000
        /*00b0*/ 	.short	0x0007
        /*00b2*/ 	.short	0x0038
        /*00b4*/ 	.byte	0x00, 0xf4, 0x21, 0x00


	//----- nvinfo : EIATTR_KPARAM_INFO
	.align		4
.L_33:
        /*00b8*/ 	.byte	0x04, 0x17
        /*00ba*/ 	.short	(.L_35 - .L_34)
.L_34:
        /*00bc*/ 	.word	0x00000000
        /*00c0*/ 	.short	0x0006
        /*00c2*/ 	.short	0x0030
        /*00c4*/ 	.byte	0x00, 0xf4, 0x21, 0x00


	//----- nvinfo : EIATTR_KPARAM_INFO
	.align		4
.L_35:
        /*00c8*/ 	.byte	0x04, 0x17
        /*00ca*/ 	.short	(.L_37 - .L_36)
.L_36:
        /*00cc*/ 	.word	0x00000000
        /*00d0*/ 	.short	0x0005
        /*00d2*/ 	.short	0x0028
        /*00d4*/ 	.byte	0x00, 0xf4, 0x21, 0x00


	//----- nvinfo : EIATTR_KPARAM_INFO
	.align		4
.L_37:
        /*00d8*/ 	.byte	0x04, 0x17
        /*00da*/ 	.short	(.L_39 - .L_38)
.L_38:
        /*00dc*/ 	.word	0x00000000
        /*00e0*/ 	.short	0x0004
        /*00e2*/ 	.short	0x0020
        /*00e4*/ 	.byte	0x00, 0xf4, 0x21, 0x00


	//----- nvinfo : EIATTR_KPARAM_INFO
	.align		4
.L_39:
        /*00e8*/ 	.byte	0x04, 0x17
        /*00ea*/ 	.short	(.L_41 - .L_40)
.L_40:
        /*00ec*/ 	.word	0x00000000
        /*00f0*/ 	.short	0x0003
        /*00f2*/ 	.short	0x0018
        /*00f4*/ 	.byte	0x00, 0xf4, 0x21, 0x00


	//----- nvinfo : EIATTR_KPARAM_INFO
	.align		4
.L_41:
        /*00f8*/ 	.byte	0x04, 0x17
        /*00fa*/ 	.short	(.L_43 - .L_42)
.L_42:
        /*00fc*/ 	.word	0x00000000
        /*0100*/ 	.short	0x0002
        /*0102*/ 	.short	0x0010
        /*0104*/ 	.byte	0x00, 0xf4, 0x21, 0x00


	//----- nvinfo : EIATTR_KPARAM_INFO
	.align		4
.L_43:
        /*0108*/ 	.byte	0x04, 0x17
        /*010a*/ 	.short	(.L_45 - .L_44)
.L_44:
        /*010c*/ 	.word	0x00000000
        /*0110*/ 	.short	0x0001
        /*0112*/ 	.short	0x0008
        /*0114*/ 	.byte	0x00, 0xf4, 0x21, 0x00


	//----- nvinfo : EIATTR_KPARAM_INFO
	.align		4
.L_45:
        /*0118*/ 	.byte	0x04, 0x17
        /*011a*/ 	.short	(.L_47 - .L_46)
.L_46:
        /*011c*/ 	.word	0x00000000
        /*0120*/ 	.short	0x0000
        /*0122*/ 	.short	0x0000
        /*0124*/ 	.byte	0x00, 0xf4, 0x21, 0x00


	//----- nvinfo : EIATTR_SPARSE_MMA_MASK
	.align		4
.L_47:
        /*0128*/ 	.byte	0x03, 0x50
        /*012a*/ 	.short	0x0000


	//----- nvinfo : EIATTR_MAXREG_COUNT
	.align		4
        /*012c*/ 	.byte	0x03, 0x1b
        /*012e*/ 	.short	0x00ff


	//----- nvinfo : EIATTR_EXIT_INSTR_OFFSETS
	.align		4
        /*0130*/ 	.byte	0x04, 0x1c
        /*0132*/ 	.short	(.L_49 - .L_48)


	//   ....[0]....
.L_48:
        /*0134*/ 	.word	0x00000aa0


	//   ....[1]....
        /*0138*/ 	.word	0x00000ac0


	//----- nvinfo : EIATTR_REQNTID
	.align		4
.L_49:
        /*013c*/ 	.byte	0x04, 0x10
        /*013e*/ 	.short	(.L_51 - .L_50)
.L_50:
        /*0140*/ 	.word	0x00000080
        /*0144*/ 	.word	0x00000001
        /*0148*/ 	.word	0x00000001


	//----- nvinfo : EIATTR_CBANK_PARAM_SIZE
	.align		4
.L_51:
        /*014c*/ 	.byte	0x03, 0x19
        /*014e*/ 	.short	0x008c


	//----- nvinfo : EIATTR_PARAM_CBANK
	.align		4
        /*0150*/ 	.byte	0x04, 0x0a
        /*0152*/ 	.short	(.L_53 - .L_52)
	.align		4
.L_52:
        /*0154*/ 	.word	index@(.nv.constant0.triton_poi_fused_cat_relu_threshold_backward_1)
        /*0158*/ 	.short	0x0210
        /*015a*/ 	.short	0x008c


	//----- nvinfo : EIATTR_SW_WAR
	.align		4
.L_53:
        /*015c*/ 	.byte	0x04, 0x36
        /*015e*/ 	.short	(.L_55 - .L_54)
.L_54:
        /*0160*/ 	.word	0x00000008
.L_55:


//--------------------- .nv.callgraph             --------------------------
	.section	.nv.callgraph,"",@"SHT_CUDA_CALLGRAPH"
	.align	4
	.sectionentsize	8
	.align		4
        /*0000*/ 	.word	0x00000000
	.align		4
        /*0004*/ 	.word	0xffffffff
	.align		4
        /*0008*/ 	.word	0x00000000
	.align		4
        /*000c*/ 	.word	0xfffffffe
	.align		4
        /*0010*/ 	.word	0x00000000
	.align		4
        /*0014*/ 	.word	0xfffffffd
	.align		4
        /*0018*/ 	.word	0x00000000
	.align		4
        /*001c*/ 	.word	0xfffffffc


//--------------------- .nv.constant4             --------------------------
	.section	.nv.constant4,"a",@progbits
	.align	8
	.align		8
.nv.constant4:
        /*0000*/ 	.dword	_$_str
	.align		8
        /*0008*/ 	.dword	_$_str_$_2


//--------------------- .text.triton_poi_fused_cat_relu_threshold_backward_1 --------------------------
	.section	.text.triton_poi_fused_cat_relu_threshold_backward_1,"ax",@progbits
	.align	128
        .global         triton_poi_fused_cat_relu_threshold_backward_1
        .type           triton_poi_fused_cat_relu_threshold_backward_1,@function
        .size           triton_poi_fused_cat_relu_threshold_backward_1,(.L_x_1 - triton_poi_fused_cat_relu_threshold_backward_1)
        .other          triton_poi_fused_cat_relu_threshold_backward_1,@"STO_CUDA_ENTRY STV_DEFAULT"
triton_poi_fused_cat_relu_threshold_backward_1:
.text.triton_poi_fused_cat_relu_threshold_backward_1:
[----:B------:R-:W0:Y:S01]  /*0000*/  LDC R1, c[0x0][0x28] ;  /* 0x00000a00ff017b82 */ /* 0x000e220000000800 */
[----:B------:R-:W1:Y:S07]  /*0010*/  S2R R0, SR_TID.X ;  /* 0x0000000000007919 */ /* 0x000e6e0000002100 */
[----:B------:R-:W2:Y:S01]  /*0020*/  LDC.64 R4, c[0x0][0x228] ;  /* 0x00008a00ff047b82 */ /* 0x000ea20000000a00 */
[----:B------:R-:W-:Y:S01]  /*0030*/  ULDC.64 UR4, c[0x0][0x208] ;  /* 0x0000820000047ab9 */ /* 0x000fe20000000a00 */
[----:B------:R-:W3:Y:S06]  /*0040*/  S2R R3, SR_CTAID.X ;  /* 0x0000000000037919 */ /* 0x000eec0000002500 */
[----:B------:R-:W4:Y:S08]  /*0050*/  LDC.64 R22, c[0x0][0x238] ;  /* 0x00008e00ff167b82 */ /* 0x000f300000000a00 */
[----:B------:R-:W5:Y:S08]  /*0060*/  LDC.64 R10, c[0x0][0x220] ;  /* 0x00008800ff0a7b82 */ /* 0x000f700000000a00 */
[----:B------:R-:W2:Y:S08]  /*0070*/  LDC.64 R12, c[0x0][0x230] ;  /* 0x00008c00ff0c7b82 */ /* 0x000eb00000000a00 */
[----:B------:R-:W4:Y:S01]  /*0080*/  LDC.64 R14, c[0x0][0x240] ;  /* 0x00009000ff0e7b82 */ /* 0x000f220000000a00 */
[----:B-1----:R-:W-:Y:S01]  /*0090*/  IMAD.SHL.U32 R0, R0, 0x2, RZ ;  /* 0x0000000200007824 */ /* 0x002fe200078e00ff */
[----:B------:R-:W-:Y:S01]  /*00a0*/  MOV R27, 0x3e800000 ;  /* 0x3e800000001b7802 */ /* 0x000fe20000000f00 */
[----:B------:R-:W-:Y:S01]  /*00b0*/  HFMA2.MMA R21, -RZ, RZ, 0, 0 ;  /* 0x00000000ff157435 */ /* 0x000fe200000001ff */
[----:B------:R-:W-:-:S02]  /*00c0*/  ULDC.64 UR6, c[0x0][0x290] ;  /* 0x0000a40000067ab9 */ /* 0x000fc40000000a00 */
[----:B------:R-:W-:Y:S02]  /*00d0*/  LOP3.LUT R0, R0, 0xfe, RZ, 0xc0, !PT ;  /* 0x000000fe00007812 */ /* 0x000fe400078ec0ff */
[----:B------:R-:W1:Y:S03]  /*00e0*/  LDC.64 R16, c[0x0][0x268] ;  /* 0x00009a00ff107b82 */ /* 0x000e660000000a00 */
[----:B---3--:R-:W-:-:S05]  /*00f0*/  IMAD R0, R3, 0x100, R0 ;  /* 0x0000010003007824 */ /* 0x008fca00078e0200 */
[----:B------:R-:W-:-:S04]  /*0100*/  SHF.R.S32.HI R3, RZ, 0x1f, R0 ;  /* 0x0000001fff037819 */ /* 0x000fc80000011400 */
[----:B------:R-:W-:-:S04]  /*0110*/  LEA.HI R7, R3, R0, RZ, 0x4 ;  /* 0x0000000003077211 */ /* 0x000fc800078f20ff */
[----:B------:R-:W-:-:S04]  /*0120*/  SHF.R.S32.HI R2, RZ, 0x4, R7 ;  /* 0x00000004ff027819 */ /* 0x000fc80000011407 */
[----:B------:R-:W-:-:S04]  /*0130*/  LEA.HI R6, R2, R2, RZ, 0x2 ;  /* 0x0000000202067211 */ /* 0x000fc800078f10ff */
[----:B------:R-:W-:-:S05]  /*0140*/  LOP3.LUT R9, R6, 0xfffffffc, RZ, 0xc0, !PT ;  /* 0xfffffffc06097812 */ /* 0x000fca00078ec0ff */
[----:B------:R-:W-:Y:S02]  /*0150*/  IMAD.IADD R9, R2, 0x1, -R9 ;  /* 0x0000000102097824 */ /* 0x000fe400078e0a09 */
[----:B------:R-:W-:Y:S02]  /*0160*/  IMAD.MOV.U32 R2, RZ, RZ, RZ ;  /* 0x000000ffff027224 */ /* 0x000fe400078e00ff */
[C---:B--2---:R-:W-:Y:S01]  /*0170*/  IMAD.WIDE R4, R9.reuse, 0x4, R4 ;  /* 0x0000000409047825 */ /* 0x044fe200078e0204 */
[----:B------:R-:W-:-:S04]  /*0180*/  ISETP.GE.AND P0, PT, R9, 0x2, PT ;  /* 0x000000020900780c */ /* 0x000fc80003f06270 */
[----:B------:R-:W-:Y:S01]  /*0190*/  ISETP.LT.AND P1, PT, R0, 0x100, !P0 ;  /* 0x000001000000780c */ /* 0x000fe20004721270 */
[----:B------:R-:W-:-:S12]  /*01a0*/  IMAD.MOV.U32 R6, RZ, RZ, RZ ;  /* 0x000000ffff067224 */ /* 0x000fd800078e00ff */
[----:B------:R-:W2:Y:S04]  /*01b0*/  @P1 LDG.E.EL R2, desc[UR4][R4.64] ;  /* 0x0000000404021981 */ /* 0x000ea8000c2e1900 */
[----:B------:R3:W2:Y:S01]  /*01c0*/  @P1 LDG.E.EL R6, desc[UR4][R4.64] ;  /* 0x0000000404061981 */ /* 0x0006a2000c2e1900 */
[----:B----4-:R-:W-:Y:S01]  /*01d0*/  IMAD.WIDE R22, R9, 0x4, R22 ;  /* 0x0000000409167825 */ /* 0x010fe200078e0216 */
[----:B------:R-:W-:Y:S02]  /*01e0*/  LEA.HI R3, R3, R0, RZ, 0x6 ;  /* 0x0000000003037211 */ /* 0x000fe400078f30ff */
[----:B------:R-:W-:Y:S01]  /*01f0*/  LOP3.LUT R19, R7, 0xfffffff0, RZ, 0xc0, !PT ;  /* 0xfffffff007137812 */ /* 0x000fe200078ec0ff */
[C---:B-----5:R-:W-:Y:S01]  /*0200*/  IMAD.WIDE R10, R9.reuse, 0x4, R10 ;  /* 0x00000004090a7825 */ /* 0x060fe200078e020a */
[----:B------:R-:W-:-:S02]  /*0210*/  ISETP.NE.AND P3, PT, R9, 0x2, PT ;  /* 0x000000020900780c */ /* 0x000fc40003f65270 */
[C---:B------:R-:W-:Y:S01]  /*0220*/  ISETP.GT.AND P2, PT, R9.reuse, 0x2, PT ;  /* 0x000000020900780c */ /* 0x040fe20003f44270 */
[----:B0-----:R-:W-:Y:S01]  /*0230*/  IMAD.WIDE R12, R9, 0x4, R12 ;  /* 0x00000004090c7825 */ /* 0x001fe200078e020c */
[----:B---3--:R-:W-:Y:S02]  /*0240*/  CS2R R4, SRZ ;  /* 0x0000000000047805 */ /* 0x008fe4000001ff00 */
[----:B------:R-:W-:Y:S01]  /*0250*/  SHF.R.S32.HI R7, RZ, 0x6, R3 ;  /* 0x00000006ff077819 */ /* 0x000fe20000011403 */
[----:B------:R-:W3:Y:S01]  /*0260*/  @P1 LDG.E.EL R21, desc[UR4][R10.64] ;  /* 0x000000040a151981 */ /* 0x000ee2000c2e1900 */
[----:B------:R-:W-:Y:S02]  /*0270*/  IMAD.MOV.U32 R9, RZ, RZ, RZ ;  /* 0x000000ffff097224 */ /* 0x000fe400078e00ff */
[----:B------:R-:W-:Y:S01]  /*0280*/  IMAD.IADD R8, R0, 0x1, -R19 ;  /* 0x0000000100087824 */ /* 0x000fe200078e0a13 */
[----:B------:R-:W4:Y:S04]  /*0290*/  @P1 LDG.E.EL R5, desc[UR4][R22.64] ;  /* 0x0000000416051981 */ /* 0x000f28000c2e1900 */
[----:B------:R-:W5:Y:S04]  /*02a0*/  @P1 LDG.E.EL R9, desc[UR4][R12.64] ;  /* 0x000000040c091981 */ /* 0x000f68000c2e1900 */
[----:B------:R0:W3:Y:S02]  /*02b0*/  @P1 LDG.E.EL R4, desc[UR4][R12.64] ;  /* 0x000000040c041981 */ /* 0x0000e4000c2e1900 */
[----:B0-----:R-:W-:-:S04]  /*02c0*/  IMAD R13, R7, 0x10, R8 ;  /* 0x00000010070d7824 */ /* 0x001fc800078e0208 */
[----:B------:R-:W-:Y:S01]  /*02d0*/  IMAD.WIDE R14, R13, 0x4, R14 ;  /* 0x000000040d0e7825 */ /* 0x000fe200078e020e */
[----:B------:R-:W-:-:S03]  /*02e0*/  LOP3.LUT R29, R3, 0xffffffc0, RZ, 0xc0, !PT ;  /* 0xffffffc0031d7812 */ /* 0x000fc600078ec0ff */
[----:B-1----:R-:W-:Y:S01]  /*02f0*/  IMAD.WIDE R16, R13, 0x4, R16 ;  /* 0x000000040d107825 */ /* 0x002fe200078e0210 */
[----:B------:R-:W-:Y:S01]  /*0300*/  CS2R R12, SRZ ;  /* 0x00000000000c7805 */ /* 0x000fe2000001ff00 */
[----:B------:R-:W0:Y:S02]  /*0310*/  LDC.64 R18, c[0x0][0x248] ;  /* 0x00009200ff127b82 */ /* 0x000e240000000a00 */
[----:B------:R-:W-:-:S05]  /*0320*/  IMAD.IADD R8, R0, 0x1, -R29 ;  /* 0x0000000100087824 */ /* 0x000fca00078e0a1d */
[----:B------:R-:W-:Y:S01]  /*0330*/  LEA R7, R7, R8, 0x5 ;  /* 0x0000000807077211 */ /* 0x000fe200078e28ff */
[----:B0-----:R0:W3:Y:S02]  /*0340*/  LDG.E R20, desc[UR4][R18.64] ;  /* 0x0000000412147981 */ /* 0x0010e4000c1e1900 */
[----:B0-----:R-:W0:Y:S01]  /*0350*/  LDC.64 R18, c[0x0][0x260] ;  /* 0x00009800ff127b82 */ /* 0x001e220000000a00 */
[----:B--2---:R-:W-:Y:S02]  /*0360*/  SEL R2, R2, RZ, P1 ;  /* 0x000000ff02027207 */ /* 0x004fe40000800000 */
[----:B------:R-:W-:-:S03]  /*0370*/  SEL R6, R6, RZ, P1 ;  /* 0x000000ff06067207 */ /* 0x000fc60000800000 */
[----:B------:R-:W-:Y:S01]  /*0380*/  FADD R25, R2, 9.9999997473787516356e-06 ;  /* 0x3727c5ac02197421 */ /* 0x000fe20000000000 */
[----:B------:R-:W-:Y:S02]  /*0390*/  IMAD.MOV.U32 R2, RZ, RZ, RZ ;  /* 0x000000ffff027224 */ /* 0x000fe400078e00ff */
[----:B------:R-:W-:Y:S01]  /*03a0*/  FADD R28, R6, 9.9999997473787516356e-06 ;  /* 0x3727c5ac061c7421 */ /* 0x000fe20000000000 */
[----:B------:R-:W-:Y:S02]  /*03b0*/  IMAD.MOV.U32 R6, RZ, RZ, RZ ;  /* 0x000000ffff067224 */ /* 0x000fe400078e00ff */
[----:B------:R-:W1:Y:S01]  /*03c0*/  MUFU.SQRT R25, R25 ;  /* 0x0000001900197308 */ /* 0x000e620000002000 */
[----:B------:R-:W2:Y:S04]  /*03d0*/  @P1 LDG.E.EL R2, desc[UR4][R10.64] ;  /* 0x000000040a021981 */ /* 0x000ea8000c2e1900 */
[----:B------:R0:W2:Y:S03]  /*03e0*/  @P1 LDG.E.EL R6, desc[UR4][R22.64] ;  /* 0x0000000416061981 */ /* 0x0000a6000c2e1900 */
[----:B------:R-:W4:Y:S01]  /*03f0*/  MUFU.SQRT R28, R28 ;  /* 0x0000001c001c7308 */ /* 0x000f220000002000 */
[----:B-1----:R-:W-:-:S02]  /*0400*/  FSETP.GT.AND P5, PT, R25, 8.50705917302346158658e+37, PT ;  /* 0x7e8000001900780b */ /* 0x002fc40003fa4000 */
[----:B------:R-:W-:Y:S01]  /*0410*/  FSETP.GEU.AND P6, PT, R25, 1.175494350822287508e-38, PT ;  /* 0x008000001900780b */ /* 0x000fe20003fce000 */
[----:B0-----:R-:W0:Y:S01]  /*0420*/  LDC.64 R22, c[0x0][0x250] ;  /* 0x00009400ff167b82 */ /* 0x001e220000000a00 */
[----:B------:R-:W-:Y:S02]  /*0430*/  FSEL R26, R27, 1, P5 ;  /* 0x3f8000001b1a7808 */ /* 0x000fe40002800000 */
[----:B----4-:R-:W-:-:S07]  /*0440*/  FSETP.GT.AND P4, PT, R28, 8.50705917302346158658e+37, PT ;  /* 0x7e8000001c00780b */ /* 0x010fce0003f84000 */
[----:B------:R-:W-:Y:S01]  /*0450*/  @P5 FMUL R25, R25, 0.25 ;  /* 0x3e80000019195820 */ /* 0x000fe20000400000 */
[----:B------:R-:W-:Y:S02]  /*0460*/  ISETP.LT.AND P5, PT, R0, 0x100, !P3 ;  /* 0x000001000000780c */ /* 0x000fe40005fa1270 */
[----:B------:R-:W-:Y:S01]  /*0470*/  CS2R R10, SRZ ;  /* 0x00000000000a7805 */ /* 0x000fe2000001ff00 */
[----:B------:R-:W-:Y:S01]  /*0480*/  @!P6 FMUL R26, R26, 16777216 ;  /* 0x4b8000001a1ae820 */ /* 0x000fe20000400000 */
[----:B------:R-:W-:Y:S01]  /*0490*/  @!P6 FMUL R25, R25, 16777216 ;  /* 0x4b8000001919e820 */ /* 0x000fe20000400000 */
[C---:B------:R-:W-:Y:S02]  /*04a0*/  FSETP.GEU.AND P6, PT, R28.reuse, 1.175494350822287508e-38, PT ;  /* 0x008000001c00780b */ /* 0x040fe40003fce000 */
[----:B------:R-:W-:Y:S01]  /*04b0*/  FSEL R27, R27, 1, P4 ;  /* 0x3f8000001b1b7808 */ /* 0x000fe20002000000 */
[----:B------:R-:W-:Y:S01]  /*04c0*/  @P4 FMUL R28, R28, 0.25 ;  /* 0x3e8000001c1c4820 */ /* 0x000fe20000400000 */
[----:B------:R-:W-:-:S04]  /*04d0*/  ISETP.LT.AND P4, PT, R0, 0x100, P2 ;  /* 0x000001000000780c */ /* 0x000fc80001781270 */
[----:B------:R1:W4:Y:S04]  /*04e0*/  @P5 LDG.E.EL.64 R10, desc[UR4][R14.64] ;  /* 0x000000040e0a5981 */ /* 0x000328000c2e1b00 */
[----:B0-----:R-:W2:Y:S05]  /*04f0*/  LDG.E R3, desc[UR4][R22.64] ;  /* 0x0000000416037981 */ /* 0x001eaa000c1e1900 */
[----:B------:R0:W4:Y:S01]  /*0500*/  @P4 LDG.E.EL.64 R12, desc[UR4][R16.64] ;  /* 0x00000004100c4981 */ /* 0x000122000c2e1b00 */
[----:B-1----:R-:W1:Y:S08]  /*0510*/  LDC.64 R14, c[0x0][0x278] ;  /* 0x00009e00ff0e7b82 */ /* 0x002e700000000a00 */
[----:B0-----:R-:W0:Y:S08]  /*0520*/  LDC.64 R16, c[0x0][0x258] ;  /* 0x00009600ff107b82 */ /* 0x001e300000000a00 */
[----:B------:R-:W3:Y:S01]  /*0530*/  LDC.64 R22, c[0x0][0x218] ;  /* 0x00008600ff167b82 */ /* 0x000ee20000000a00 */
[----:B-1----:R-:W5:Y:S04]  /*0540*/  LDG.E R8, desc[UR4][R14.64] ;  /* 0x000000040e087981 */ /* 0x002f68000c1e1900 */
[----:B0-----:R0:W5:Y:S03]  /*0550*/  LDG.E R24, desc[UR4][R16.64] ;  /* 0x0000000410187981 */ /* 0x001166000c1e1900 */
[----:B0-----:R-:W0:Y:S01]  /*0560*/  LDC.64 R16, c[0x0][0x270] ;  /* 0x00009c00ff107b82 */ /* 0x001e220000000a00 */
[----:B---3--:R-:W-:-:S02]  /*0570*/  IMAD.WIDE R22, R7, 0x4, R22 ;  /* 0x0000000407167825 */ /* 0x008fc400078e0216 */
[----:B------:R1:W3:Y:S05]  /*0580*/  LDG.E R7, desc[UR4][R18.64] ;  /* 0x0000000412077981 */ /* 0x0002ea000c1e1900 */
[----:B-1----:R-:W1:Y:S01]  /*0590*/  LDC.64 R18, c[0x0][0x280] ;  /* 0x0000a000ff127b82 */ /* 0x002e620000000a00 */
[----:B0-----:R0:W3:Y:S07]  /*05a0*/  LDG.E R29, desc[UR4][R16.64] ;  /* 0x00000004101d7981 */ /* 0x0010ee000c1e1900 */
[----:B0-----:R-:W0:Y:S01]  /*05b0*/  LDC.64 R16, c[0x0][0x288] ;  /* 0x0000a200ff107b82 */ /* 0x001e220000000a00 */
[----:B------:R-:W-:Y:S01]  /*05c0*/  CS2R R14, SRZ ;  /* 0x00000000000e7805 */ /* 0x000fe2000001ff00 */
[----:B-1----:R4:W3:Y:S05]  /*05d0*/  LDG.E R18, desc[UR4][R18.64] ;  /* 0x0000000412127981 */ /* 0x0028ea000c1e1900 */
[----:B------:R-:W3:Y:S04]  /*05e0*/  @P1 LDG.E.64 R14, desc[UR4][R22.64] ;  /* 0x00000004160e1981 */ /* 0x000ee8000c1e1b00 */
[----:B0-----:R0:W3:Y:S01]  /*05f0*/  LDG.E R17, desc[UR4][R16.64] ;  /* 0x0000000410117981 */ /* 0x0010e2000c1e1900 */
[----:B------:R-:W-:Y:S01]  /*0600*/  @!P6 FMUL R28, R28, 16777216 ;  /* 0x4b8000001c1ce820 */ /* 0x000fe20000400000 */
[----:B------:R-:W-:Y:S01]  /*0610*/  @!P6 FMUL R27, R27, 16777216 ;  /* 0x4b8000001b1be820 */ /* 0x000fe20000400000 */
[----:B------:R-:W1:Y:S08]  /*0620*/  MUFU.RCP R25, R25 ;  /* 0x0000001900197308 */ /* 0x000e700000001000 */
[----:B------:R-:W0:Y:S01]  /*0630*/  MUFU.RCP R28, R28 ;  /* 0x0000001c001c7308 */ /* 0x000e220000001000 */
[----:B------:R-:W-:-:S02]  /*0640*/  SEL R21, R21, RZ, P1 ;  /* 0x000000ff15157207 */ /* 0x000fc40000800000 */
[----:B------:R-:W-:Y:S01]  /*0650*/  SEL R5, R5, RZ, P1 ;  /* 0x000000ff05057207 */ /* 0x000fe20000800000 */
[----:B-1----:R-:W-:Y:S01]  /*0660*/  FMUL R26, R25, R26 ;  /* 0x0000001a191a7220 */ /* 0x002fe20000400000 */
[----:B0-----:R-:W-:Y:S01]  /*0670*/  FMUL R27, R28, R27 ;  /* 0x0000001b1c1b7220 */ /* 0x001fe20000400000 */
[----:B--2---:R-:W-:-:S06]  /*0680*/  FADD R3, R3, 9.9999997473787516356e-06 ;  /* 0x3727c5ac03037421 */ /* 0x004fcc0000000000 */
[----:B------:R-:W0:Y:S01]  /*0690*/  MUFU.SQRT R3, R3 ;  /* 0x0000000300037308 */ /* 0x000e220000002000 */
[----:B----4-:R-:W-:Y:S02]  /*06a0*/  SEL R19, R10, RZ, P5 ;  /* 0x000000ff0a137207 */ /* 0x010fe40002800000 */
[----:B------:R-:W-:Y:S01]  /*06b0*/  SEL R11, R11, RZ, P5 ;  /* 0x000000ff0b0b7207 */ /* 0x000fe20002800000 */
[----:B------:R-:W-:Y:S01]  /*06c0*/  IMAD.MOV.U32 R10, RZ, RZ, 0x3e800000 ;  /* 0x3e800000ff0a7424 */ /* 0x000fe200078e00ff */
[C---:B0-----:R-:W-:Y:S01]  /*06d0*/  FSETP.GT.AND P6, PT, R3.reuse, 8.50705917302346158658e+37, PT ;  /* 0x7e8000000300780b */ /* 0x041fe20003fc4000 */
[----:B-----5:R-:W-:Y:S01]  /*06e0*/  FADD R8, R8, 9.9999997473787516356e-06 ;  /* 0x3727c5ac08087421 */ /* 0x020fe20000000000 */
[----:B------:R-:W-:-:S05]  /*06f0*/  FSETP.GEU.AND P5, PT, R3, 1.175494350822287508e-38, PT ;  /* 0x008000000300780b */ /* 0x000fca0003fae000 */
[----:B------:R-:W0:Y:S01]  /*0700*/  MUFU.SQRT R8, R8 ;  /* 0x0000000800087308 */ /* 0x000e220000002000 */
[----:B------:R-:W-:-:S05]  /*0710*/  FSEL R16, R10, 1, P6 ;  /* 0x3f8000000a107808 */ /* 0x000fca0003000000 */
[----:B------:R-:W-:-:S04]  /*0720*/  @P6 FMUL R3, R3, 0.25 ;  /* 0x3e80000003036820 */ /* 0x000fc80000400000 */
[----:B------:R-:W-:Y:S01]  /*0730*/  @!P5 FMUL R3, R3, 16777216 ;  /* 0x4b8000000303d820 */ /* 0x000fe20000400000 */
[----:B------:R-:W-:Y:S01]  /*0740*/  @!P5 FMUL R16, R16, 16777216 ;  /* 0x4b8000001010d820 */ /* 0x000fe20000400000 */
[C---:B0-----:R-:W-:Y:S02]  /*0750*/  FSETP.GT.AND P6, PT, R8.reuse, 8.50705917302346158658e+37, PT ;  /* 0x7e8000000800780b */ /* 0x041fe40003fc4000 */
[C---:B------:R-:W-:Y:S02]  /*0760*/  FSETP.GEU.AND P5, PT, R8.reuse, 1.175494350822287508e-38, PT ;  /* 0x008000000800780b */ /* 0x040fe40003fae000 */
[----:B------:R-:W0:Y:S09]  /*0770*/  MUFU.RCP R3, R3 ;  /* 0x0000000300037308 */ /* 0x000e320000001000 */
[----:B------:R-:W-:-:S04]  /*0780*/  @P6 FMUL R8, R8, 0.25 ;  /* 0x3e80000008086820 */ /* 0x000fc80000400000 */
[----:B------:R-:W-:-:S04]  /*0790*/  @!P5 FMUL R8, R8, 16777216 ;  /* 0x4b8000000808d820 */ /* 0x000fc80000400000 */
[----:B------:R-:W1:Y:S01]  /*07a0*/  MUFU.RCP R23, R8 ;  /* 0x0000000800177308 */ /* 0x000e620000001000 */
[----:B------:R-:W-:Y:S02]  /*07b0*/  FSEL R10, R10, 1, P6 ;  /* 0x3f8000000a0a7808 */ /* 0x000fe40003000000 */
[----:B------:R-:W-:-:S03]  /*07c0*/  SEL R12, R12, RZ, P4 ;  /* 0x000000ff0c0c7207 */ /* 0x000fc60002000000 */
[----:B------:R-:W-:Y:S01]  /*07d0*/  @!P5 FMUL R10, R10, 16777216 ;  /* 0x4b8000000a0ad820 */ /* 0x000fe20000400000 */
[C---:B------:R-:W-:Y:S01]  /*07e0*/  FADD R11, -R20.reuse, R11 ;  /* 0x0000000b140b7221 */ /* 0x040fe20000000100 */
[----:B------:R-:W-:Y:S01]  /*07f0*/  FADD R19, -R20, R19 ;  /* 0x0000001314137221 */ /* 0x000fe20000000100 */
[----:B0-----:R-:W-:Y:S01]  /*0800*/  FMUL R16, R3, R16 ;  /* 0x0000001003107220 */ /* 0x001fe20000400000 */
[----:B---3--:R-:W-:Y:S01]  /*0810*/  FADD R12, -R29, R12 ;  /* 0x0000000c1d0c7221 */ /* 0x008fe20000000100 */
[----:B------:R-:W-:Y:S01]  /*0820*/  SEL R20, R13, RZ, P4 ;  /* 0x000000ff0d147207 */ /* 0x000fe20002000000 */
[----:B-1----:R-:W-:Y:S01]  /*0830*/  FMUL R23, R23, R10 ;  /* 0x0000000a17177220 */ /* 0x002fe20000400000 */
[----:B------:R-:W-:Y:S01]  /*0840*/  SEL R3, R2, RZ, P1 ;  /* 0x000000ff02037207 */ /* 0x000fe20000800000 */
[C---:B------:R-:W-:Y:S01]  /*0850*/  FMUL R2, R16.reuse, R11 ;  /* 0x0000000b10027220 */ /* 0x040fe20000400000 */
[----:B------:R-:W-:Y:S01]  /*0860*/  SEL R10, R15, RZ, P1 ;  /* 0x000000ff0f0a7207 */ /* 0x000fe20000800000 */
[----:B------:R-:W-:Y:S01]  /*0870*/  FMUL R19, R16, R19 ;  /* 0x0000001310137220 */ /* 0x000fe20000400000 */
[----:B------:R-:W-:Y:S01]  /*0880*/  FMUL R12, R12, R23 ;  /* 0x000000170c0c7220 */ /* 0x000fe20000400000 */
[----:B------:R-:W-:Y:S01]  /*0890*/  FADD R20, -R29, R20 ;  /* 0x000000141d147221 */ /* 0x000fe20000000100 */
[----:B------:R-:W-:Y:S01]  /*08a0*/  SEL R14, R14, RZ, P1 ;  /* 0x000000ff0e0e7207 */ /* 0x000fe20000800000 */
[----:B------:R-:W-:Y:S01]  /*08b0*/  FFMA R8, R24, R19, R7 ;  /* 0x0000001318087223 */ /* 0x000fe20000000007 */
[----:B------:R-:W-:Y:S01]  /*08c0*/  FADD R10, R10, -R3 ;  /* 0x800000030a0a7221 */ /* 0x000fe20000000000 */
[----:B------:R-:W-:Y:S01]  /*08d0*/  FFMA R24, R24, R2, R7 ;  /* 0x0000000218187223 */ /* 0x000fe20000000007 */
[----:B------:R-:W-:Y:S01]  /*08e0*/  FMUL R20, R20, R23 ;  /* 0x0000001714147220 */ /* 0x000fe20000400000 */
[----:B------:R-:W0:Y:S01]  /*08f0*/  LDC.64 R2, c[0x0][0x210] ;  /* 0x00008400ff027b82 */ /* 0x000e220000000a00 */
[----:B------:R-:W-:Y:S01]  /*0900*/  FADD R7, R14, -R21 ;  /* 0x800000150e077221 */ /* 0x000fe20000000000 */
[C-C-:B------:R-:W-:Y:S01]  /*0910*/  FFMA R12, R18.reuse, R12, R17.reuse ;  /* 0x0000000c120c7223 */ /* 0x140fe20000000011 */
[----:B------:R-:W-:Y:S01]  /*0920*/  FFMA R20, R18, R20, R17 ;  /* 0x0000001412147223 */ /* 0x000fe20000000011 */
[----:B------:R-:W-:-:S03]  /*0930*/  SEL R6, R6, RZ, P1 ;  /* 0x000000ff06067207 */ /* 0x000fc60000800000 */
[----:B------:R-:W-:Y:S02]  /*0940*/  @P3 FSEL R8, R12, RZ, P2 ;  /* 0x000000ff0c083208 */ /* 0x000fe40001000000 */
[----:B------:R-:W-:Y:S01]  /*0950*/  SEL R12, R9, RZ, P1 ;  /* 0x000000ff090c7207 */ /* 0x000fe20000800000 */
[----:B------:R-:W-:Y:S01]  /*0960*/  FMUL R10, R27, R10 ;  /* 0x0000000a1b0a7220 */ /* 0x000fe20000400000 */
[----:B------:R-:W-:Y:S01]  /*0970*/  SEL R9, R4, RZ, P1 ;  /* 0x000000ff04097207 */ /* 0x000fe20000800000 */
[----:B------:R-:W-:Y:S01]  /*0980*/  FMUL R7, R26, R7 ;  /* 0x000000071a077220 */ /* 0x000fe20000400000 */
[----:B------:R-:W-:-:S03]  /*0990*/  @P3 FSEL R24, R20, RZ, P2 ;  /* 0x000000ff14183208 */ /* 0x000fc60001000000 */
[----:B------:R-:W-:Y:S01]  /*09a0*/  @!P0 FFMA R24, R9, R10, R6 ;  /* 0x0000000a09188223 */ /* 0x000fe20000000006 */
[----:B------:R-:W-:Y:S01]  /*09b0*/  @!P0 FFMA R8, R12, R7, R5 ;  /* 0x000000070c088223 */ /* 0x000fe20000000005 */
[----:B------:R-:W-:-:S03]  /*09c0*/  ISETP.GE.AND P2, PT, R0, 0x100, PT ;  /* 0x000001000000780c */ /* 0x000fc60003f46270 */
[----:B------:R-:W-:Y:S02]  /*09d0*/  FSETP.GEU.AND P1, PT, R24, RZ, PT ;  /* 0x000000ff1800720b */ /* 0x000fe40003f2e000 */
[----:B------:R-:W-:Y:S02]  /*09e0*/  FSETP.GEU.AND P0, PT, R8, RZ, PT ;  /* 0x000000ff0800720b */ /* 0x000fe40003f0e000 */
[----:B------:R-:W-:Y:S02]  /*09f0*/  FSEL R9, R24, RZ, P1 ;  /* 0x000000ff18097208 */ /* 0x000fe40000800000 */
[----:B------:R-:W-:Y:S01]  /*0a00*/  FSEL R8, R8, RZ, P0 ;  /* 0x000000ff08087208 */ /* 0x000fe20000000000 */
[----:B0-----:R-:W-:Y:S01]  /*0a10*/  IMAD.WIDE R2, R0, 0x4, R2 ;  /* 0x0000000400027825 */ /* 0x001fe200078e0202 */
[----:B------:R-:W-:Y:S02]  /*0a20*/  FSETP.GTU.AND P3, PT, R9, RZ, PT ;  /* 0x000000ff0900720b */ /* 0x000fe40003f6c000 */
[----:B------:R-:W-:-:S02]  /*0a30*/  FSETP.GTU.AND P1, PT, R8, RZ, PT ;  /* 0x000000ff0800720b */ /* 0x000fc40003f2c000 */
[----:B------:R-:W-:Y:S02]  /*0a40*/  IADD3 R4, P0, R0, UR6, RZ ;  /* 0x0000000600047c10 */ /* 0x000fe4000ff1e0ff */
[----:B------:R-:W-:Y:S02]  /*0a50*/  SEL R7, RZ, 0x100, P3 ;  /* 0x00000100ff077807 */ /* 0x000fe40001800000 */
[----:B------:R-:W-:Y:S01]  /*0a60*/  SEL R6, RZ, 0x1, P1 ;  /* 0x00000001ff067807 */ /* 0x000fe20000800000 */
[----:B------:R0:W-:Y:S01]  /*0a70*/  @!P2 STG.E.64 desc[UR4][R2.64], R8 ;  /* 0x000000080200a986 */ /* 0x0001e2000c101b04 */
[----:B------:R-:W-:-:S03]  /*0a80*/  LEA.HI.X.SX32 R5, R0, UR7, 0x1, P0 ;  /* 0x0000000700057c11 */ /* 0x000fc600080f0eff */
[----:B------:R-:W-:Y:S01]  /*0a90*/  IMAD.IADD R7, R6, 0x1, R7 ;  /* 0x0000000106077824 */ /* 0x000fe200078e0207 */
[----:B0-----:R-:W-:Y:S06]  /*0aa0*/  @P2 EXIT ;  /* 0x000000000000294d */ /* 0x001fec0003800000 */
[----:B------:R-:W-:Y:S01]  /*0ab0*/  STG.E.U16 desc[UR4][R4.64], R7 ;  /* 0x0000000704007986 */ /* 0x000fe2000c101504 */
[----:B------:R-:W-:Y:S05]  /*0ac0*/  EXIT ;  /* 0x000000000000794d */ /* 0x000fea0003800000 */
.L_x_0:
[----:B------:R-:W-:-:S00]  /*0ad0*/  BRA `(.L_x_0) ;  /* 0xfffffffc00fc7947 */ /* 0x000fc0000383ffff */
[----:B------:R-:W-:-:S00]  /*0ae0*/  NOP ;  /* 0x0000000000007918 */ /* 0x000fc00000000000 */
        /* <DEDUP_REMOVED lines=9> */
.L_x_1:


//--------------------- .nv.global.init           --------------------------
	.section	.nv.global.init,"aw",@progbits
.nv.global.init:
	.type		_$_str,@object
	.size		_$_str,(_$_str_$_2 - _$_str)
_$_str:
        /*0000*/ 	.byte	0x5f, 0x5f, 0x43, 0x55, 0x44, 0x41, 0x5f, 0x46, 0x54, 0x5a, 0x00
	.type		_$_str_$_2,@object
	.size		_$_str_$_2,(.L_1 - _$_str_$_2)
_$_str_$_2:
        /*000b*/ 	.byte	0x5f, 0x5f, 0x43, 0x55, 0x44, 0x41, 0x5f, 0x50, 0x52, 0x45, 0x43, 0x5f, 0x53, 0x51, 0x52, 0x54
        /*001b*/ 	.byte	0x00
.L_1:


//--------------------- .nv.constant0.triton_poi_fused_cat_relu_threshold_backward_1 --------------------------
	.section	.nv.constant0.triton_poi_fused_cat_relu_threshold_backward_1,"a",@progbits
	.sectionflags	@""
	.align	4
.nv.constant0.triton_poi_fused_cat_relu_threshold_backward_1:
	.zero		668
